//
// Generated by NVIDIA NVVM Compiler
//
// Compiler Build ID: CL-36424714
// Cuda compilation tools, release 13.0, V13.0.88
// Based on NVVM 20.0.0
//

.version 9.0
.target sm_100
.address_size 64

	// .globl	_Z16naiveTransKernelPfS_iii
// _ZZ21notSoNaivaTransKernelPfS_iiiE4tile has been demoted

.visible .entry _Z16naiveTransKernelPfS_iii(
	.param .u64 .ptr .align 1 _Z16naiveTransKernelPfS_iii_param_0,
	.param .u64 .ptr .align 1 _Z16naiveTransKernelPfS_iii_param_1,
	.param .u32 _Z16naiveTransKernelPfS_iii_param_2,
	.param .u32 _Z16naiveTransKernelPfS_iii_param_3,
	.param .u32 _Z16naiveTransKernelPfS_iii_param_4
)
{
	.reg .pred 	%p<35>;
	.reg .b32 	%r<34>;
	.reg .b32 	%f<13>;
	.reg .b64 	%rd<21>;

	ld.param.u64 	%rd7, [_Z16naiveTransKernelPfS_iii_param_0];
	ld.param.u64 	%rd8, [_Z16naiveTransKernelPfS_iii_param_1];
	ld.param.u32 	%r10, [_Z16naiveTransKernelPfS_iii_param_2];
	ld.param.u32 	%r11, [_Z16naiveTransKernelPfS_iii_param_3];
	ld.param.u32 	%r12, [_Z16naiveTransKernelPfS_iii_param_4];
	cvta.to.global.u64 	%rd1, %rd8;
	mov.u32 	%r13, %ctaid.x;
	shl.b32 	%r14, %r13, 5;
	mov.u32 	%r15, %tid.x;
	add.s32 	%r1, %r14, %r15;
	mov.u32 	%r16, %ctaid.y;
	shl.b32 	%r17, %r16, 5;
	mov.u32 	%r18, %tid.y;
	add.s32 	%r2, %r17, %r18;
	setp.lt.s32 	%p5, %r12, 1;
	@%p5 bra 	$L__BB0_29;
	cvta.to.global.u64 	%rd9, %rd7;
	setp.eq.s32 	%p6, %r12, 1;
	mad.lo.s32 	%r3, %r2, %r10, %r1;
	mul.wide.s32 	%rd10, %r3, 4;
	add.s64 	%rd2, %rd1, %rd10;
	mad.lo.s32 	%r19, %r11, %r1, %r2;
	mul.wide.s32 	%rd11, %r19, 4;
	add.s64 	%rd3, %rd9, %rd11;
	@%p6 bra 	$L__BB0_20;
	setp.lt.s32 	%p7, %r1, %r10;
	setp.lt.s32 	%p8, %r2, %r11;
	and.pred  	%p1, %p7, %p8;
	add.s32 	%r20, %r2, 8;
	setp.lt.s32 	%p9, %r20, %r11;
	and.pred  	%p2, %p7, %p9;
	shl.b32 	%r21, %r10, 3;
	add.s32 	%r22, %r3, %r21;
	mul.wide.s32 	%rd12, %r22, 4;
	add.s64 	%rd4, %rd1, %rd12;
	add.s32 	%r23, %r2, 16;
	setp.lt.s32 	%p10, %r23, %r11;
	and.pred  	%p3, %p7, %p10;
	shl.b32 	%r24, %r10, 4;
	add.s32 	%r25, %r3, %r24;
	mul.wide.s32 	%rd13, %r25, 4;
	add.s64 	%rd5, %rd1, %rd13;
	add.s32 	%r26, %r2, 24;
	setp.lt.s32 	%p11, %r26, %r11;
	and.pred  	%p4, %p7, %p11;
	add.s32 	%r27, %r25, %r21;
	mul.wide.s32 	%rd14, %r27, 4;
	add.s64 	%rd6, %rd1, %rd14;
	and.b32  	%r28, %r12, 2147483646;
	neg.s32 	%r33, %r28;
$L__BB0_3:
	.pragma "nounroll";
	not.pred 	%p12, %p1;
	@%p12 bra 	$L__BB0_5;
	ld.global.f32 	%f1, [%rd2];
	st.global.f32 	[%rd3], %f1;
$L__BB0_5:
	not.pred 	%p13, %p2;
	@%p13 bra 	$L__BB0_7;
	ld.global.f32 	%f2, [%rd4];
	st.global.f32 	[%rd3+32], %f2;
$L__BB0_7:
	not.pred 	%p14, %p3;
	@%p14 bra 	$L__BB0_9;
	ld.global.f32 	%f3, [%rd5];
	st.global.f32 	[%rd3+64], %f3;
$L__BB0_9:
	not.pred 	%p15, %p4;
	@%p15 bra 	$L__BB0_11;
	ld.global.f32 	%f4, [%rd6];
	st.global.f32 	[%rd3+96], %f4;
$L__BB0_11:
	@%p12 bra 	$L__BB0_13;
	ld.global.f32 	%f5, [%rd2];
	st.global.f32 	[%rd3], %f5;
$L__BB0_13:
	@%p13 bra 	$L__BB0_15;
	ld.global.f32 	%f6, [%rd4];
	st.global.f32 	[%rd3+32], %f6;
$L__BB0_15:
	@%p14 bra 	$L__BB0_17;
	ld.global.f32 	%f7, [%rd5];
	st.global.f32 	[%rd3+64], %f7;
$L__BB0_17:
	@%p15 bra 	$L__BB0_19;
	ld.global.f32 	%f8, [%rd6];
	st.global.f32 	[%rd3+96], %f8;
$L__BB0_19:
	add.s32 	%r33, %r33, 2;
	setp.ne.s32 	%p20, %r33, 0;
	@%p20 bra 	$L__BB0_3;
$L__BB0_20:
	and.b32  	%r29, %r12, 1;
	setp.eq.b32 	%p21, %r29, 1;
	not.pred 	%p22, %p21;
	@%p22 bra 	$L__BB0_29;
	setp.ge.s32 	%p23, %r1, %r10;
	setp.ge.s32 	%p24, %r2, %r11;
	or.pred  	%p25, %p23, %p24;
	@%p25 bra 	$L__BB0_23;
	ld.global.f32 	%f9, [%rd2];
	st.global.f32 	[%rd3], %f9;
$L__BB0_23:
	setp.ge.s32 	%p26, %r1, %r10;
	add.s32 	%r7, %r2, 8;
	setp.ge.s32 	%p27, %r7, %r11;
	or.pred  	%p28, %p26, %p27;
	@%p28 bra 	$L__BB0_25;
	mad.lo.s32 	%r30, %r7, %r10, %r1;
	mul.wide.s32 	%rd15, %r30, 4;
	add.s64 	%rd16, %rd1, %rd15;
	ld.global.f32 	%f10, [%rd16];
	st.global.f32 	[%rd3+32], %f10;
$L__BB0_25:
	setp.ge.s32 	%p29, %r1, %r10;
	add.s32 	%r8, %r2, 16;
	setp.ge.s32 	%p30, %r8, %r11;
	or.pred  	%p31, %p29, %p30;
	@%p31 bra 	$L__BB0_27;
	mad.lo.s32 	%r31, %r8, %r10, %r1;
	mul.wide.s32 	%rd17, %r31, 4;
	add.s64 	%rd18, %rd1, %rd17;
	ld.global.f32 	%f11, [%rd18];
	st.global.f32 	[%rd3+64], %f11;
$L__BB0_27:
	setp.ge.s32 	%p32, %r1, %r10;
	add.s32 	%r9, %r2, 24;
	setp.ge.s32 	%p33, %r9, %r11;
	or.pred  	%p34, %p32, %p33;
	@%p34 bra 	$L__BB0_29;
	mad.lo.s32 	%r32, %r9, %r10, %r1;
	mul.wide.s32 	%rd19, %r32, 4;
	add.s64 	%rd20, %rd1, %rd19;
	ld.global.f32 	%f12, [%rd20];
	st.global.f32 	[%rd3+96], %f12;
$L__BB0_29:
	ret;

}
	// .globl	_Z21notSoNaivaTransKernelPfS_iii
.visible .entry _Z21notSoNaivaTransKernelPfS_iii(
	.param .u64 .ptr .align 1 _Z21notSoNaivaTransKernelPfS_iii_param_0,
	.param .u64 .ptr .align 1 _Z21notSoNaivaTransKernelPfS_iii_param_1,
	.param .u32 _Z21notSoNaivaTransKernelPfS_iii_param_2,
	.param .u32 _Z21notSoNaivaTransKernelPfS_iii_param_3,
	.param .u32 _Z21notSoNaivaTransKernelPfS_iii_param_4
)
{
	.reg .pred 	%p<29>;
	.reg .b32 	%r<45>;
	.reg .b32 	%f<9>;
	.reg .b64 	%rd<21>;
	// demoted variable
	.shared .align 4 .b8 _ZZ21notSoNaivaTransKernelPfS_iiiE4tile[4224];
	ld.param.u64 	%rd9, [_Z21notSoNaivaTransKernelPfS_iii_param_0];
	ld.param.u64 	%rd10, [_Z21notSoNaivaTransKernelPfS_iii_param_1];
	ld.param.u32 	%r6, [_Z21notSoNaivaTransKernelPfS_iii_param_2];
	ld.param.u32 	%r7, [_Z21notSoNaivaTransKernelPfS_iii_param_3];
	ld.param.u32 	%r8, [_Z21notSoNaivaTransKernelPfS_iii_param_4];
	setp.lt.s32 	%p9, %r8, 1;
	@%p9 bra 	$L__BB1_19;
	mov.u32 	%r9, %ctaid.x;
	shl.b32 	%r10, %r9, 5;
	mov.u32 	%r11, %tid.x;
	add.s32 	%r12, %r10, %r11;
	mov.u32 	%r13, %ctaid.y;
	shl.b32 	%r14, %r13, 5;
	mov.u32 	%r15, %tid.y;
	add.s32 	%r16, %r14, %r15;
	add.s32 	%r18, %r14, %r11;
	add.s32 	%r19, %r10, %r15;
	cvta.to.global.u64 	%rd11, %rd9;
	cvta.to.global.u64 	%rd12, %rd10;
	setp.lt.s32 	%p10, %r12, %r6;
	shl.b32 	%r20, %r11, 2;
	mov.u32 	%r21, _ZZ21notSoNaivaTransKernelPfS_iiiE4tile;
	add.s32 	%r22, %r21, %r20;
	setp.lt.s32 	%p11, %r18, %r7;
	shl.b32 	%r23, %r11, 7;
	add.s32 	%r24, %r22, %r23;
	setp.lt.s32 	%p12, %r16, %r7;
	and.pred  	%p1, %p10, %p12;
	mad.lo.s32 	%r25, %r16, %r6, %r12;
	mul.wide.s32 	%rd13, %r25, 4;
	add.s64 	%rd1, %rd12, %rd13;
	mad.lo.s32 	%r1, %r15, 132, %r22;
	add.s32 	%r26, %r16, 8;
	setp.lt.s32 	%p13, %r26, %r7;
	and.pred  	%p2, %p10, %p13;
	shl.b32 	%r27, %r6, 3;
	add.s32 	%r28, %r25, %r27;
	mul.wide.s32 	%rd14, %r28, 4;
	add.s64 	%rd2, %rd12, %rd14;
	add.s32 	%r29, %r16, 16;
	setp.lt.s32 	%p14, %r29, %r7;
	and.pred  	%p3, %p10, %p14;
	shl.b32 	%r30, %r6, 4;
	add.s32 	%r31, %r25, %r30;
	mul.wide.s32 	%rd15, %r31, 4;
	add.s64 	%rd3, %rd12, %rd15;
	add.s32 	%r32, %r16, 24;
	setp.lt.s32 	%p15, %r32, %r7;
	and.pred  	%p4, %p10, %p15;
	add.s32 	%r33, %r31, %r27;
	mul.wide.s32 	%rd16, %r33, 4;
	add.s64 	%rd4, %rd12, %rd16;
	setp.lt.s32 	%p16, %r19, %r6;
	and.pred  	%p5, %p11, %p16;
	shl.b32 	%r34, %r15, 2;
	add.s32 	%r2, %r24, %r34;
	mad.lo.s32 	%r35, %r19, %r7, %r18;
	mul.wide.s32 	%rd17, %r35, 4;
	add.s64 	%rd5, %rd11, %rd17;
	add.s32 	%r36, %r19, 8;
	setp.lt.s32 	%p17, %r36, %r6;
	and.pred  	%p6, %p11, %p17;
	shl.b32 	%r37, %r7, 3;
	add.s32 	%r38, %r35, %r37;
	mul.wide.s32 	%rd18, %r38, 4;
	add.s64 	%rd6, %rd11, %rd18;
	add.s32 	%r39, %r19, 16;
	setp.lt.s32 	%p18, %r39, %r6;
	and.pred  	%p7, %p11, %p18;
	shl.b32 	%r40, %r7, 4;
	add.s32 	%r41, %r35, %r40;
	mul.wide.s32 	%rd19, %r41, 4;
	add.s64 	%rd7, %rd11, %rd19;
	add.s32 	%r42, %r19, 24;
	setp.lt.s32 	%p19, %r42, %r6;
	and.pred  	%p8, %p11, %p19;
	add.s32 	%r43, %r41, %r37;
	mul.wide.s32 	%rd20, %r43, 4;
	add.s64 	%rd8, %rd11, %rd20;
	neg.s32 	%r44, %r8;
	not.pred 	%p20, %p1;
	not.pred 	%p21, %p2;
	not.pred 	%p22, %p3;
	not.pred 	%p23, %p4;
	not.pred 	%p24, %p5;
	not.pred 	%p25, %p6;
	not.pred 	%p26, %p7;
	not.pred 	%p27, %p8;
$L__BB1_2:
	@%p20 bra 	$L__BB1_4;
	ld.global.f32 	%f1, [%rd1];
	st.shared.f32 	[%r1], %f1;
$L__BB1_4:
	@%p21 bra 	$L__BB1_6;
	ld.global.f32 	%f2, [%rd2];
	st.shared.f32 	[%r1+1056], %f2;
$L__BB1_6:
	@%p22 bra 	$L__BB1_8;
	ld.global.f32 	%f3, [%rd3];
	st.shared.f32 	[%r1+2112], %f3;
$L__BB1_8:
	@%p23 bra 	$L__BB1_10;
	ld.global.f32 	%f4, [%rd4];
	st.shared.f32 	[%r1+3168], %f4;
$L__BB1_10:
	bar.sync 	0;
	@%p24 bra 	$L__BB1_12;
	ld.shared.f32 	%f5, [%r2];
	st.global.f32 	[%rd5], %f5;
$L__BB1_12:
	@%p25 bra 	$L__BB1_14;
	ld.shared.f32 	%f6, [%r2+32];
	st.global.f32 	[%rd6], %f6;
$L__BB1_14:
	@%p26 bra 	$L__BB1_16;
	ld.shared.f32 	%f7, [%r2+64];
	st.global.f32 	[%rd7], %f7;
$L__BB1_16:
	@%p27 bra 	$L__BB1_18;
	ld.shared.f32 	%f8, [%r2+96];
	st.global.f32 	[%rd8], %f8;
$L__BB1_18:
	bar.sync 	0;
	add.s32 	%r44, %r44, 1;
	setp.ne.s32 	%p28, %r44, 0;
	@%p28 bra 	$L__BB1_2;
$L__BB1_19:
	ret;

}


// ===== COMPILED SASS (sm_100) =====

	.target	sm_100

	.elftype	@"ET_EXEC"


//--------------------- .note.nv.tkinfo           --------------------------
	.section	.note.nv.tkinfo,"",@"SHT_NOTE"
	.sectionflags	@"SHF_NOTE_NV_TKINFO"
	.tkinfo
        /*0018*/ 	.word	0x00000002
        /*0030*/ 	.string	""
        /*0030*/ 	.string	"ptxas"
        /*0030*/ 	.string	"Cuda compilation tools, release 13.0, V13.0.88"
        /*0030*/ 	.string	"Build cuda_13.0.r13.0/compiler.36424714_0"
        /*0030*/ 	.string	"-arch sm_100 -m 64 "



//--------------------- .note.nv.cuinfo           --------------------------
	.section	.note.nv.cuinfo,"",@"SHT_NOTE"
	.sectionflags	@"SHF_NOTE_NV_CUINFO"
        /*0018*/ 	.short	0x0002
        /*001a*/ 	.short	0x0064
        /*001c*/ 	.short	0x0082
	.zero		2


//--------------------- .nv.info                  --------------------------
	.section	.nv.info,"",@"SHT_CUDA_INFO"
	.align	4


	//----- nvinfo : EIATTR_REGCOUNT
	.align		4
        /*0000*/ 	.byte	0x04, 0x2f
        /*0002*/ 	.short	(.L_1 - .L_0)
	.align		4
.L_0:
        /*0004*/ 	.word	index@(_Z16naiveTransKernelPfS_iii)
        /*0008*/ 	.word	0x00000014


	//----- nvinfo : EIATTR_FRAME_SIZE
	.align		4
.L_1:
        /*000c*/ 	.byte	0x04, 0x11
        /*000e*/ 	.short	(.L_3 - .L_2)
	.align		4
.L_2:
        /*0010*/ 	.word	index@(_Z16naiveTransKernelPfS_iii)
        /*0014*/ 	.word	0x00000000


	//----- nvinfo : EIATTR_REGCOUNT
	.align		4
.L_3:
        /*0018*/ 	.byte	0x04, 0x2f
        /*001a*/ 	.short	(.L_5 - .L_4)
	.align		4
.L_4:
        /*001c*/ 	.word	index@(_Z21notSoNaivaTransKernelPfS_iii)
        /*0020*/ 	.word	0x00000020


	//----- nvinfo : EIATTR_FRAME_SIZE
	.align		4
.L_5:
        /*0024*/ 	.byte	0x04, 0x11
        /*0026*/ 	.short	(.L_7 - .L_6)
	.align		4
.L_6:
        /*0028*/ 	.word	index@(_Z21notSoNaivaTransKernelPfS_iii)
        /*002c*/ 	.word	0x00000000


	//----- nvinfo : EIATTR_MIN_STACK_SIZE
	.align		4
.L_7:
        /*0030*/ 	.byte	0x04, 0x12
        /*0032*/ 	.short	(.L_9 - .L_8)
	.align		4
.L_8:
        /*0034*/ 	.word	index@(_Z21notSoNaivaTransKernelPfS_iii)
        /*0038*/ 	.word	0x00000000


	//----- nvinfo : EIATTR_MIN_STACK_SIZE
	.align		4
.L_9:
        /*003c*/ 	.byte	0x04, 0x12
        /*003e*/ 	.short	(.L_11 - .L_10)
	.align		4
.L_10:
        /*0040*/ 	.word	index@(_Z16naiveTransKernelPfS_iii)
        /*0044*/ 	.word	0x00000000
.L_11:


//--------------------- .nv.compat                --------------------------
	.section	.nv.compat,"",@"SHT_CUDA_COMPAT_INFO"
	.align	4
        /*0000*/ 	.byte	0x02, 0x09, 0x00, 0x00, 0x02, 0x02, 0x01, 0x00, 0x02, 0x05, 0x05, 0x00, 0x03, 0x07, 0x01, 0x01
        /*0010*/ 	.byte	0x02, 0x03, 0x00, 0x00, 0x02, 0x06, 0x01, 0x00, 0x04, 0x0b, 0x08, 0x00, 0x09, 0x00, 0x00, 0x00
        /*0020*/ 	.byte	0x00, 0x00, 0x00, 0x00


//--------------------- .nv.info._Z21notSoNaivaTransKernelPfS_iii --------------------------
	.section	.nv.info._Z21notSoNaivaTransKernelPfS_iii,"",@"SHT_CUDA_INFO"
	.sectionflags	@""
	.align	4


	//----- nvinfo : EIATTR_CUDA_API_VERSION
	.align		4
        /*0000*/ 	.byte	0x04, 0x37
        /*0002*/ 	.short	(.L_13 - .L_12)
.L_12:
        /*0004*/ 	.word	0x00000082


	//----- nvinfo : EIATTR_KPARAM_INFO
	.align		4
.L_13:
        /*0008*/ 	.byte	0x04, 0x17
        /*000a*/ 	.short	(.L_15 - .L_14)
.L_14:
        /*000c*/ 	.word	0x00000000
        /*0010*/ 	.short	0x0004
        /*0012*/ 	.short	0x0018
        /*0014*/ 	.byte	0x00, 0xf0, 0x11, 0x00


	//----- nvinfo : EIATTR_KPARAM_INFO
	.align		4
.L_15:
        /*0018*/ 	.byte	0x04, 0x17
        /*001a*/ 	.short	(.L_17 - .L_16)
.L_16:
        /*001c*/ 	.word	0x00000000
        /*0020*/ 	.short	0x0003
        /*0022*/ 	.short	0x0014
        /*0024*/ 	.byte	0x00, 0xf0, 0x11, 0x00


	//----- nvinfo : EIATTR_KPARAM_INFO
	.align		4
.L_17:
        /*0028*/ 	.byte	0x04, 0x17
        /*002a*/ 	.short	(.L_19 - .L_18)
.L_18:
        /*002c*/ 	.word	0x00000000
        /*0030*/ 	.short	0x0002
        /*0032*/ 	.short	0x0010
        /*0034*/ 	.byte	0x00, 0xf0, 0x11, 0x00


	//----- nvinfo : EIATTR_KPARAM_INFO
	.align		4
.L_19:
        /*0038*/ 	.byte	0x04, 0x17
        /*003a*/ 	.short	(.L_21 - .L_20)
.L_20:
        /*003c*/ 	.word	0x00000000
        /*0040*/ 	.short	0x0001
        /*0042*/ 	.short	0x0008
        /*0044*/ 	.byte	0x00, 0xf5, 0x21, 0x00


	//----- nvinfo : EIATTR_KPARAM_INFO
	.align		4
.L_21:
        /*0048*/ 	.byte	0x04, 0x17
        /*004a*/ 	.short	(.L_23 - .L_22)
.L_22:
        /*004c*/ 	.word	0x00000000
        /*0050*/ 	.short	0x0000
        /*0052*/ 	.short	0x0000
        /*0054*/ 	.byte	0x00, 0xf5, 0x21, 0x00


	//----- nvinfo : EIATTR_SPARSE_MMA_MASK
	.align		4
.L_23:
        /*0058*/ 	.byte	0x03, 0x50
        /*005a*/ 	.short	0x0000


	//----- nvinfo : EIATTR_MAXREG_COUNT
	.align		4
        /*005c*/ 	.byte	0x03, 0x1b
        /*005e*/ 	.short	0x00ff


	//----- nvinfo : EIATTR_NUM_BARRIERS
	.align		4
        /*0060*/ 	.byte	0x02, 0x4c
        /*0062*/ 	.byte	0x01
	.zero		1


	//----- nvinfo : EIATTR_MERCURY_ISA_VERSION
	.align		4
        /*0064*/ 	.byte	0x03, 0x5f
        /*0066*/ 	.short	0x0101


	//----- nvinfo : EIATTR_VRC_CTA_INIT_COUNT
	.align		4
        /*0068*/ 	.byte	0x02, 0x4a
	.zero		1
	.zero		1


	//----- nvinfo : EIATTR_EXIT_INSTR_OFFSETS
	.align		4
        /*006c*/ 	.byte	0x04, 0x1c
        /*006e*/ 	.short	(.L_25 - .L_24)


	//   ....[0]....
.L_24:
        /*0070*/ 	.word	0x00000030


	//   ....[1]....
        /*0074*/ 	.word	0x00000530


	//----- nvinfo : EIATTR_CBANK_PARAM_SIZE
	.align		4
.L_25:
        /*0078*/ 	.byte	0x03, 0x19
        /*007a*/ 	.short	0x001c


	//----- nvinfo : EIATTR_PARAM_CBANK
	.align		4
        /*007c*/ 	.byte	0x04, 0x0a
        /*007e*/ 	.short	(.L_27 - .L_26)
	.align		4
.L_26:
        /*0080*/ 	.word	index@(.nv.constant0._Z21notSoNaivaTransKernelPfS_iii)
        /*0084*/ 	.short	0x0380
        /*0086*/ 	.short	0x001c


	//----- nvinfo : EIATTR_SW_WAR
	.align		4
.L_27:
        /*0088*/ 	.byte	0x04, 0x36
        /*008a*/ 	.short	(.L_29 - .L_28)
.L_28:
        /*008c*/ 	.word	0x00000008
.L_29:


//--------------------- .nv.info._Z16naiveTransKernelPfS_iii --------------------------
	.section	.nv.info._Z16naiveTransKernelPfS_iii,"",@"SHT_CUDA_INFO"
	.sectionflags	@""
	.align	4


	//----- nvinfo : EIATTR_CUDA_API_VERSION
	.align		4
        /*0000*/ 	.byte	0x04, 0x37
        /*0002*/ 	.short	(.L_31 - .L_30)
.L_30:
        /*0004*/ 	.word	0x00000082


	//----- nvinfo : EIATTR_KPARAM_INFO
	.align		4
.L_31:
        /*0008*/ 	.byte	0x04, 0x17
        /*000a*/ 	.short	(.L_33 - .L_32)
.L_32:
        /*000c*/ 	.word	0x00000000
        /*0010*/ 	.short	0x0004
        /*0012*/ 	.short	0x0018
        /*0014*/ 	.byte	0x00, 0xf0, 0x11, 0x00


	//----- nvinfo : EIATTR_KPARAM_INFO
	.align		4
.L_33:
        /*0018*/ 	.byte	0x04, 0x17
        /*001a*/ 	.short	(.L_35 - .L_34)
.L_34:
        /*001c*/ 	.word	0x00000000
        /*0020*/ 	.short	0x0003
        /*0022*/ 	.short	0x0014
        /*0024*/ 	.byte	0x00, 0xf0, 0x11, 0x00


	//----- nvinfo : EIATTR_KPARAM_INFO
	.align		4
.L_35:
        /*0028*/ 	.byte	0x04, 0x17
        /*002a*/ 	.short	(.L_37 - .L_36)
.L_36:
        /*002c*/ 	.word	0x00000000
        /*0030*/ 	.short	0x0002
        /*0032*/ 	.short	0x0010
        /*0034*/ 	.byte	0x00, 0xf0, 0x11, 0x00


	//----- nvinfo : EIATTR_KPARAM_INFO
	.align		4
.L_37:
        /*0038*/ 	.byte	0x04, 0x17
        /*003a*/ 	.short	(.L_39 - .L_38)
.L_38:
        /*003c*/ 	.word	0x00000000
        /*0040*/ 	.short	0x0001
        /*0042*/ 	.short	0x0008
        /*0044*/ 	.byte	0x00, 0xf5, 0x21, 0x00


	//----- nvinfo : EIATTR_KPARAM_INFO
	.align		4
.L_39:
        /*0048*/ 	.byte	0x04, 0x17
        /*004a*/ 	.short	(.L_41 - .L_40)
.L_40:
        /*004c*/ 	.word	0x00000000
        /*0050*/ 	.short	0x0000
        /*0052*/ 	.short	0x0000
        /*0054*/ 	.byte	0x00, 0xf5, 0x21, 0x00


	//----- nvinfo : EIATTR_SPARSE_MMA_MASK
	.align		4
.L_41:
        /*0058*/ 	.byte	0x03, 0x50
        /*005a*/ 	.short	0x0000


	//----- nvinfo : EIATTR_MAXREG_COUNT
	.align		4
        /*005c*/ 	.byte	0x03, 0x1b
        /*005e*/ 	.short	0x00ff


	//----- nvinfo : EIATTR_MERCURY_ISA_VERSION
	.align		4
        /*0060*/ 	.byte	0x03, 0x5f
        /*0062*/ 	.short	0x0101


	//----- nvinfo : EIATTR_VRC_CTA_INIT_COUNT
	.align		4
        /*0064*/ 	.byte	0x02, 0x4a
	.zero		1
	.zero		1


	//----- nvinfo : EIATTR_EXIT_INSTR_OFFSETS
	.align		4
        /*0068*/ 	.byte	0x04, 0x1c
        /*006a*/ 	.short	(.L_43 - .L_42)


	//   ....[0]....
.L_42:
        /*006c*/ 	.word	0x00000070


	//   ....[1]....
        /*0070*/ 	.word	0x00000520


	//   ....[2]....
        /*0074*/ 	.word	0x000006e0


	//   ....[3]....
        /*0078*/ 	.word	0x00000740


	//----- nvinfo : EIATTR_CRS_STACK_SIZE
	.align		4
.L_43:
        /*007c*/ 	.byte	0x04, 0x1e
        /*007e*/ 	.short	(.L_45 - .L_44)
.L_44:
        /*0080*/ 	.word	0x00000000


	//----- nvinfo : EIATTR_CBANK_PARAM_SIZE
	.align		4
.L_45:
        /*0084*/ 	.byte	0x03, 0x19
        /*0086*/ 	.short	0x001c


	//----- nvinfo : EIATTR_PARAM_CBANK
	.align		4
        /*0088*/ 	.byte	0x04, 0x0a
        /*008a*/ 	.short	(.L_47 - .L_46)
	.align		4
.L_46:
        /*008c*/ 	.word	index@(.nv.constant0._Z16naiveTransKernelPfS_iii)
        /*0090*/ 	.short	0x0380
        /*0092*/ 	.short	0x001c


	//----- nvinfo : EIATTR_SW_WAR
	.align		4
.L_47:
        /*0094*/ 	.byte	0x04, 0x36
        /*0096*/ 	.short	(.L_49 - .L_48)
.L_48:
        /*0098*/ 	.word	0x00000008
.L_49:


//--------------------- .nv.callgraph             --------------------------
	.section	.nv.callgraph,"",@"SHT_CUDA_CALLGRAPH"
	.align	4
	.sectionentsize	8
	.align		4
        /*0000*/ 	.word	0x00000000
	.align		4
        /*0004*/ 	.word	0xffffffff
	.align		4
        /*0008*/ 	.word	0x00000000
	.align		4
        /*000c*/ 	.word	0xfffffffe
	.align		4
        /*0010*/ 	.word	0x00000000
	.align		4
        /*0014*/ 	.word	0xfffffffd
	.align		4
        /*0018*/ 	.word	0x00000000
	.align		4
        /*001c*/ 	.word	0xfffffffc


//--------------------- .text._Z21notSoNaivaTransKernelPfS_iii --------------------------
	.section	.text._Z21notSoNaivaTransKernelPfS_iii,"ax",@progbits
	.align	128
        .global         _Z21notSoNaivaTransKernelPfS_iii
        .type           _Z21notSoNaivaTransKernelPfS_iii,@function
        .size           _Z21notSoNaivaTransKernelPfS_iii,(.L_x_23 - _Z21notSoNaivaTransKernelPfS_iii)
        .other          _Z21notSoNaivaTransKernelPfS_iii,@"STO_CUDA_ENTRY STV_DEFAULT"
_Z21notSoNaivaTransKernelPfS_iii:
.text._Z21notSoNaivaTransKernelPfS_iii:
[----:B------:R-:W-:Y:S08]  /*0000*/  LDC R1, c[0x0][0x37c] ;  /* 0x0000df00ff017b82 */ /* 0x000ff00000000800 */
[----:B------:R-:W0:Y:S02]  /*0010*/  LDC R19, c[0x0][0x398] ;  /* 0x0000e600ff137b82 */ /* 0x000e240000000800 */
[----:B0-----:R-:W-:-:S13]  /*0020*/  ISETP.GE.AND P0, PT, R19, 0x1, PT ;  /* 0x000000011300780c */ /* 0x001fda0003f06270 */
[----:B------:R-:W-:Y:S05]  /*0030*/  @!P0 EXIT ;  /* 0x000000000000894d */ /* 0x000fea0003800000 */
[----:B------:R-:W0:Y:S01]  /*0040*/  S2R R9, SR_CTAID.X ;  /* 0x0000000000097919 */ /* 0x000e220000002500 */
[----:B------:R-:W1:Y:S01]  /*0050*/  S2UR UR5, SR_CgaCtaId ;  /* 0x00000000000579c3 */ /* 0x000e620000008800 */
[----:B------:R-:W-:Y:S01]  /*0060*/  UMOV UR4, 0x400 ;  /* 0x0000040000047882 */ /* 0x000fe20000000000 */
[----:B------:R-:W-:Y:S01]  /*0070*/  IMAD.MOV R19, RZ, RZ, -R19 ;  /* 0x000000ffff137224 */ /* 0x000fe200078e0a13 */
[----:B------:R-:W0:Y:S01]  /*0080*/  S2R R0, SR_TID.X ;  /* 0x0000000000007919 */ /* 0x000e220000002100 */
[----:B------:R-:W2:Y:S04]  /*0090*/  S2R R2, SR_TID.Y ;  /* 0x0000000000027919 */ /* 0x000ea80000002200 */
[----:B------:R-:W3:Y:S01]  /*00a0*/  LDC.64 R4, c[0x0][0x390] ;  /* 0x0000e400ff047b82 */ /* 0x000ee20000000a00 */
[----:B------:R-:W4:Y:S07]  /*00b0*/  S2R R3, SR_CTAID.Y ;  /* 0x0000000000037919 */ /* 0x000f2e0000002600 */
[----:B------:R-:W5:Y:S01]  /*00c0*/  LDC.64 R10, c[0x0][0x388] ;  /* 0x0000e200ff0a7b82 */ /* 0x000f620000000a00 */
[----:B-1----:R-:W-:Y:S01]  /*00d0*/  ULEA UR4, UR5, UR4, 0x18 ;  /* 0x0000000405047291 */ /* 0x002fe2000f8ec0ff */
[----:B0-----:R-:W-:-:S05]  /*00e0*/  IMAD R7, R9, 0x20, R0 ;  /* 0x0000002009077824 */ /* 0x001fca00078e0200 */
[----:B------:R-:W-:-:S05]  /*00f0*/  LEA R18, R0, UR4, 0x2 ;  /* 0x0000000400127c11 */ /* 0x000fca000f8e10ff */
[----:B------:R-:W0:Y:S01]  /*0100*/  LDCU.64 UR4, c[0x0][0x358] ;  /* 0x00006b00ff0477ac */ /* 0x000e220008000a00 */
[----:B--2---:R-:W-:Y:S01]  /*0110*/  IMAD R9, R9, 0x20, R2 ;  /* 0x0000002009097824 */ /* 0x004fe200078e0202 */
[----:B---3--:R-:W-:Y:S01]  /*0120*/  ISETP.GE.AND P5, PT, R7, R4, PT ;  /* 0x000000040700720c */ /* 0x008fe20003fa6270 */
[C---:B----4-:R-:W-:Y:S01]  /*0130*/  IMAD R12, R3.reuse, 0x20, R0 ;  /* 0x00000020030c7824 */ /* 0x050fe200078e0200 */
[----:B------:R-:W-:Y:S01]  /*0140*/  LEA R6, R3, R2, 0x5 ;  /* 0x0000000203067211 */ /* 0x000fe200078e28ff */
[C---:B------:R-:W-:Y:S01]  /*0150*/  VIADD R3, R9.reuse, 0x8 ;  /* 0x0000000809037836 */ /* 0x040fe20000000000 */
[----:B------:R-:W-:Y:S01]  /*0160*/  LEA R0, R0, R18, 0x7 ;  /* 0x0000001200007211 */ /* 0x000fe200078e38ff */
[----:B------:R-:W-:Y:S01]  /*0170*/  IMAD R18, R2, 0x84, R18 ;  /* 0x0000008402127824 */ /* 0x000fe200078e0212 */
[-C--:B------:R-:W-:Y:S01]  /*0180*/  ISETP.GE.AND P3, PT, R12, R5.reuse, PT ;  /* 0x000000050c00720c */ /* 0x080fe20003f66270 */
[----:B------:R-:W-:Y:S01]  /*0190*/  VIADD R13, R9, 0x10 ;  /* 0x00000010090d7836 */ /* 0x000fe20000000000 */
[-C--:B------:R-:W-:Y:S01]  /*01a0*/  ISETP.LT.AND P6, PT, R6, R5.reuse, !P5 ;  /* 0x000000050600720c */ /* 0x080fe20006fc1270 */
[----:B------:R-:W-:Y:S01]  /*01b0*/  IMAD R0, R2, 0x4, R0 ;  /* 0x0000000402007824 */ /* 0x000fe200078e0200 */
[-C--:B------:R-:W-:Y:S01]  /*01c0*/  ISETP.LT.AND P0, PT, R3, R4.reuse, !P3 ;  /* 0x000000040300720c */ /* 0x080fe20005f01270 */
[C---:B------:R-:W-:Y:S01]  /*01d0*/  VIADD R8, R6.reuse, 0x8 ;  /* 0x0000000806087836 */ /* 0x040fe20000000000 */
[----:B------:R-:W1:Y:S01]  /*01e0*/  LDC.64 R2, c[0x0][0x380] ;  /* 0x0000e000ff027b82 */ /* 0x000e620000000a00 */
[-C--:B------:R-:W-:Y:S01]  /*01f0*/  ISETP.LT.AND P1, PT, R13, R4.reuse, !P3 ;  /* 0x000000040d00720c */ /* 0x080fe20005f21270 */
[CC--:B------:R-:W-:Y:S01]  /*0200*/  IMAD R12, R9.reuse, R5.reuse, R12 ;  /* 0x00000005090c7224 */ /* 0x0c0fe200078e020c */
[C---:B------:R-:W-:Y:S01]  /*0210*/  IADD3 R13, PT, PT, R9.reuse, 0x18, RZ ;  /* 0x00000018090d7810 */ /* 0x040fe20007ffe0ff */
[-C--:B------:R-:W-:Y:S01]  /*0220*/  IMAD R7, R6, R4.reuse, R7 ;  /* 0x0000000406077224 */ /* 0x080fe200078e0207 */
[----:B------:R-:W-:Y:S01]  /*0230*/  ISETP.LT.AND P4, PT, R8, R5, !P5 ;  /* 0x000000050800720c */ /* 0x000fe20006f81270 */
[----:B------:R-:W-:Y:S01]  /*0240*/  VIADD R14, R6, 0x10 ;  /* 0x00000010060e7836 */ /* 0x000fe20000000000 */
[-C--:B------:R-:W-:Y:S01]  /*0250*/  ISETP.LT.AND P2, PT, R9, R4.reuse, !P3 ;  /* 0x000000040900720c */ /* 0x080fe20005f41270 */
[----:B------:R-:W-:Y:S01]  /*0260*/  IMAD R15, R4, 0x10, R7 ;  /* 0x00000010040f7824 */ /* 0x000fe200078e0207 */
[----:B------:R-:W-:Y:S01]  /*0270*/  ISETP.LT.AND P3, PT, R13, R4, !P3 ;  /* 0x000000040d00720c */ /* 0x000fe20005f61270 */
[C-C-:B------:R-:W-:Y:S01]  /*0280*/  IMAD R16, R5.reuse, 0x10, R12.reuse ;  /* 0x0000001005107824 */ /* 0x140fe200078e020c */
[----:B------:R-:W-:Y:S01]  /*0290*/  IADD3 R8, PT, PT, R6, 0x18, RZ ;  /* 0x0000001806087810 */ /* 0x000fe20007ffe0ff */
[C---:B------:R-:W-:Y:S01]  /*02a0*/  IMAD R17, R4.reuse, 0x8, R15 ;  /* 0x0000000804117824 */ /* 0x040fe200078e020f */
[----:B------:R-:W-:Y:S01]  /*02b0*/  LEA R13, R4, R7, 0x3 ;  /* 0x00000007040d7211 */ /* 0x000fe200078e18ff */
[----:B------:R-:W-:Y:S01]  /*02c0*/  IMAD R23, R5, 0x8, R12 ;  /* 0x0000000805177824 */ /* 0x000fe200078e020c */
[----:B------:R-:W-:-:S02]  /*02d0*/  P2R R22, PR, RZ, 0x10 ;  /* 0x00000010ff167803 */ /* 0x000fc40000000000 */
[-C--:B------:R-:W-:Y:S02]  /*02e0*/  ISETP.LT.AND P4, PT, R14, R5.reuse, !P5 ;  /* 0x000000050e00720c */ /* 0x080fe40006f81270 */
[----:B------:R-:W-:Y:S01]  /*02f0*/  ISETP.LT.AND P5, PT, R8, R5, !P5 ;  /* 0x000000050800720c */ /* 0x000fe20006fa1270 */
[--C-:B-----5:R-:W-:Y:S01]  /*0300*/  IMAD.WIDE R8, R7, 0x4, R10.reuse ;  /* 0x0000000407087825 */ /* 0x120fe200078e020a */
[----:B------:R-:W-:Y:S02]  /*0310*/  LEA R21, R5, R16, 0x3 ;  /* 0x0000001005157211 */ /* 0x000fe400078e18ff */
[----:B------:R-:W-:Y:S01]  /*0320*/  P2R R20, PR, RZ, 0x40 ;  /* 0x00000040ff147803 */ /* 0x000fe20000000000 */
[----:B------:R-:W-:-:S04]  /*0330*/  IMAD.WIDE R6, R13, 0x4, R10 ;  /* 0x000000040d067825 */ /* 0x000fc800078e020a */
[----:B------:R-:W-:-:S04]  /*0340*/  IMAD.WIDE R4, R15, 0x4, R10 ;  /* 0x000000040f047825 */ /* 0x000fc800078e020a */
[----:B------:R-:W-:-:S04]  /*0350*/  IMAD.WIDE R10, R17, 0x4, R10 ;  /* 0x00000004110a7825 */ /* 0x000fc800078e020a */
[----:B-1----:R-:W-:-:S04]  /*0360*/  IMAD.WIDE R12, R12, 0x4, R2 ;  /* 0x000000040c0c7825 */ /* 0x002fc800078e0202 */
[----:B------:R-:W-:-:S04]  /*0370*/  IMAD.WIDE R14, R23, 0x4, R2 ;  /* 0x00000004170e7825 */ /* 0x000fc800078e0202 */
[----:B------:R-:W-:-:S04]  /*0380*/  IMAD.WIDE R16, R16, 0x4, R2 ;  /* 0x0000000410107825 */ /* 0x000fc800078e0202 */
[----:B0-----:R-:W-:-:S07]  /*0390*/  IMAD.WIDE R2, R21, 0x4, R2 ;  /* 0x0000000415027825 */ /* 0x001fce00078e0202 */
.L_x_0:
[----:B0-----:R-:W-:Y:S01]  /*03a0*/  P2R R24, PR, RZ, 0x8 ;  /* 0x00000008ff187803 */ /* 0x001fe20000000000 */
[----:B------:R-:W2:Y:S01]  /*03b0*/  @P4 LDG.E R25, desc[UR4][R4.64] ;  /* 0x0000000404194981 */ /* 0x000ea2000c1e1900 */
[----:B------:R-:W-:Y:S02]  /*03c0*/  ISETP.NE.AND P3, PT, R20, RZ, PT ;  /* 0x000000ff1400720c */ /* 0x000fe40003f65270 */
[----:B------:R-:W-:Y:S01]  /*03d0*/  ISETP.NE.AND P6, PT, R22, RZ, PT ;  /* 0x000000ff1600720c */ /* 0x000fe20003fc5270 */
[----:B------:R-:W3:Y:S10]  /*03e0*/  @P5 LDG.E R27, desc[UR4][R10.64] ;  /* 0x000000040a1b5981 */ /* 0x000ef4000c1e1900 */
[----:B------:R-:W4:Y:S04]  /*03f0*/  @P3 LDG.E R21, desc[UR4][R8.64] ;  /* 0x0000000408153981 */ /* 0x000f28000c1e1900 */
[----:B------:R-:W5:Y:S01]  /*0400*/  @P6 LDG.E R23, desc[UR4][R6.64] ;  /* 0x0000000406176981 */ /* 0x000f62000c1e1900 */
[----:B------:R-:W-:-:S03]  /*0410*/  IADD3 R19, PT, PT, R19, 0x1, RZ ;  /* 0x0000000113137810 */ /* 0x000fc60007ffe0ff */
[----:B--2---:R-:W-:Y:S04]  /*0420*/  @P4 STS [R18+0x840], R25 ;  /* 0x0008401912004388 */ /* 0x004fe80000000800 */
[----:B---3--:R-:W-:Y:S04]  /*0430*/  @P5 STS [R18+0xc60], R27 ;  /* 0x000c601b12005388 */ /* 0x008fe80000000800 */
[----:B----4-:R-:W-:Y:S04]  /*0440*/  @P3 STS [R18], R21 ;  /* 0x0000001512003388 */ /* 0x010fe80000000800 */
[----:B-----5:R-:W-:Y:S01]  /*0450*/  @P6 STS [R18+0x420], R23 ;  /* 0x0004201712006388 */ /* 0x020fe20000000800 */
[----:B------:R-:W-:Y:S01]  /*0460*/  BAR.SYNC.DEFER_BLOCKING 0x0 ;  /* 0x0000000000007b1d */ /* 0x000fe20000010000 */
[----:B------:R-:W-:-:S05]  /*0470*/  ISETP.NE.AND P3, PT, R24, RZ, PT ;  /* 0x000000ff1800720c */ /* 0x000fca0003f65270 */
[----:B------:R-:W0:Y:S04]  /*0480*/  @P2 LDS R29, [R0] ;  /* 0x00000000001d2984 */ /* 0x000e280000000800 */
[----:B------:R-:W1:Y:S04]  /*0490*/  @P0 LDS R24, [R0+0x20] ;  /* 0x0000200000180984 */ /* 0x000e680000000800 */
[----:B------:R-:W2:Y:S04]  /*04a0*/  @P1 LDS R26, [R0+0x40] ;  /* 0x00004000001a1984 */ /* 0x000ea80000000800 */
[----:B------:R-:W3:Y:S01]  /*04b0*/  @P3 LDS R28, [R0+0x60] ;  /* 0x00006000001c3984 */ /* 0x000ee20000000800 */
[----:B------:R-:W-:-:S03]  /*04c0*/  ISETP.NE.AND P6, PT, R19, RZ, PT ;  /* 0x000000ff1300720c */ /* 0x000fc60003fc5270 */
[----:B0-----:R0:W-:Y:S04]  /*04d0*/  @P2 STG.E desc[UR4][R12.64], R29 ;  /* 0x0000001d0c002986 */ /* 0x0011e8000c101904 */
[----:B-1----:R0:W-:Y:S04]  /*04e0*/  @P0 STG.E desc[UR4][R14.64], R24 ;  /* 0x000000180e000986 */ /* 0x0021e8000c101904 */
[----:B--2---:R0:W-:Y:S04]  /*04f0*/  @P1 STG.E desc[UR4][R16.64], R26 ;  /* 0x0000001a10001986 */ /* 0x0041e8000c101904 */
[----:B---3--:R0:W-:Y:S01]  /*0500*/  @P3 STG.E desc[UR4][R2.64], R28 ;  /* 0x0000001c02003986 */ /* 0x0081e2000c101904 */
[----:B------:R-:W-:Y:S06]  /*0510*/  BAR.SYNC.DEFER_BLOCKING 0x0 ;  /* 0x0000000000007b1d */ /* 0x000fec0000010000 */
[----:B------:R-:W-:Y:S05]  /*0520*/  @P6 BRA `(.L_x_0) ;  /* 0xfffffffc009c6947 */ /* 0x000fea000383ffff */
[----:B------:R-:W-:Y:S05]  /*0530*/  EXIT ;  /* 0x000000000000794d */ /* 0x000fea0003800000 */
.L_x_1:
[----:B------:R-:W-:-:S00]  /*0540*/  BRA `(.L_x_1) ;  /* 0xfffffffc00fc7947 */ /* 0x000fc0000383ffff */
[----:B------:R-:W-:-:S00]  /*0550*/  NOP ;  /* 0x0000000000007918 */ /* 0x000fc00000000000 */
        /* <DEDUP_REMOVED lines=10> */
.L_x_23:


//--------------------- .text._Z16naiveTransKernelPfS_iii --------------------------
	.section	.text._Z16naiveTransKernelPfS_iii,"ax",@progbits
	.align	128
        .global         _Z16naiveTransKernelPfS_iii
        .type           _Z16naiveTransKernelPfS_iii,@function
        .size           _Z16naiveTransKernelPfS_iii,(.L_x_24 - _Z16naiveTransKernelPfS_iii)
        .other          _Z16naiveTransKernelPfS_iii,@"STO_CUDA_ENTRY STV_DEFAULT"
_Z16naiveTransKernelPfS_iii:
.text._Z16naiveTransKernelPfS_iii:
[----:B------:R-:W-:Y:S08]  /*0000*/  LDC R1, c[0x0][0x37c] ;  /* 0x0000df00ff017b82 */ /* 0x000ff00000000800 */
[----:B------:R-:W0:Y:S01]  /*0010*/  LDC R16, c[0x0][0x398] ;  /* 0x0000e600ff107b82 */ /* 0x000e220000000800 */
[----:B------:R-:W1:Y:S01]  /*0020*/  S2R R5, SR_CTAID.X ;  /* 0x0000000000057919 */ /* 0x000e620000002500 */
[----:B------:R-:W2:Y:S01]  /*0030*/  S2R R0, SR_TID.X ;  /* 0x0000000000007919 */ /* 0x000ea20000002100 */
[----:B------:R-:W3:Y:S01]  /*0040*/  S2R R4, SR_CTAID.Y ;  /* 0x0000000000047919 */ /* 0x000ee20000002600 */
[----:B------:R-:W4:Y:S01]  /*0050*/  S2R R9, SR_TID.Y ;  /* 0x0000000000097919 */ /* 0x000f220000002200 */
[----:B0-----:R-:W-:-:S13]  /*0060*/  ISETP.GE.AND P0, PT, R16, 0x1, PT ;  /* 0x000000011000780c */ /* 0x001fda0003f06270 */
[----:B-1234-:R-:W-:Y:S05]  /*0070*/  @!P0 EXIT ;  /* 0x000000000000894d */ /* 0x01efea0003800000 */
[----:B------:R-:W0:Y:S01]  /*0080*/  LDC.64 R10, c[0x0][0x390] ;  /* 0x0000e400ff0a7b82 */ /* 0x000e220000000a00 */
[----:B------:R-:W-:Y:S01]  /*0090*/  ISETP.NE.AND P0, PT, R16, 0x1, PT ;  /* 0x000000011000780c */ /* 0x000fe20003f05270 */
[----:B------:R-:W-:Y:S01]  /*00a0*/  IMAD R5, R5, 0x20, R0 ;  /* 0x0000002005057824 */ /* 0x000fe200078e0200 */
[----:B------:R-:W1:Y:S01]  /*00b0*/  LDCU.64 UR4, c[0x0][0x358] ;  /* 0x00006b00ff0477ac */ /* 0x000e620008000a00 */
[----:B------:R-:W-:-:S04]  /*00c0*/  IMAD R0, R4, 0x20, R9 ;  /* 0x0000002004007824 */ /* 0x000fc800078e0209 */
[----:B------:R-:W2:Y:S08]  /*00d0*/  LDC.64 R2, c[0x0][0x380] ;  /* 0x0000e000ff027b82 */ /* 0x000eb00000000a00 */
[----:B------:R-:W3:Y:S01]  /*00e0*/  LDC.64 R6, c[0x0][0x388] ;  /* 0x0000e200ff067b82 */ /* 0x000ee20000000a00 */
[----:B0-----:R-:W-:Y:S02]  /*00f0*/  IMAD R9, R5, R11, R0 ;  /* 0x0000000b05097224 */ /* 0x001fe400078e0200 */
[----:B------:R-:W-:-:S02]  /*0100*/  IMAD R13, R0, R10, R5 ;  /* 0x0000000a000d7224 */ /* 0x000fc400078e0205 */
[----:B--2---:R-:W-:-:S04]  /*0110*/  IMAD.WIDE R2, R9, 0x4, R2 ;  /* 0x0000000409027825 */ /* 0x004fc800078e0202 */
[----:B---3--:R-:W-:Y:S01]  /*0120*/  IMAD.WIDE R8, R13, 0x4, R6 ;  /* 0x000000040d087825 */ /* 0x008fe200078e0206 */
[----:B-1----:R-:W-:Y:S06]  /*0130*/  @!P0 BRA `(.L_x_2) ;  /* 0x0000000000ec8947 */ /* 0x002fec0003800000 */
[----:B------:R-:W-:Y:S01]  /*0140*/  ISETP.GE.AND P0, PT, R5, R10, PT ;  /* 0x0000000a0500720c */ /* 0x000fe20003f06270 */
[C---:B------:R-:W-:Y:S01]  /*0150*/  VIADD R12, R0.reuse, 0x10 ;  /* 0x00000010000c7836 */ /* 0x040fe20000000000 */
[C---:B------:R-:W-:Y:S01]  /*0160*/  IADD3 R4, PT, PT, R0.reuse, 0x8, RZ ;  /* 0x0000000800047810 */ /* 0x040fe20007ffe0ff */
[----:B------:R-:W-:Y:S01]  /*0170*/  VIADD R14, R0, 0x18 ;  /* 0x00000018000e7836 */ /* 0x000fe20000000000 */
[C---:B------:R-:W-:Y:S01]  /*0180*/  LEA R15, R10.reuse, R13, 0x4 ;  /* 0x0000000d0a0f7211 */ /* 0x040fe200078e20ff */
[----:B------:R-:W-:Y:S01]  /*0190*/  IMAD R13, R10, 0x8, R13 ;  /* 0x000000080a0d7824 */ /* 0x000fe200078e020d */
[-C--:B------:R-:W-:Y:S02]  /*01a0*/  ISETP.LT.AND P1, PT, R4, R11.reuse, !P0 ;  /* 0x0000000b0400720c */ /* 0x080fe40004721270 */
[-C--:B------:R-:W-:Y:S01]  /*01b0*/  ISETP.LT.AND P2, PT, R12, R11.reuse, !P0 ;  /* 0x0000000b0c00720c */ /* 0x080fe20004741270 */
[----:B------:R-:W-:Y:S01]  /*01c0*/  IMAD R17, R10, 0x8, R15 ;  /* 0x000000080a117824 */ /* 0x000fe200078e020f */
[----:B------:R-:W-:-:S02]  /*01d0*/  ISETP.LT.AND P3, PT, R14, R11, !P0 ;  /* 0x0000000b0e00720c */ /* 0x000fc40004761270 */
[----:B------:R-:W-:Y:S02]  /*01e0*/  LOP3.LUT R4, R16, 0x7ffffffe, RZ, 0xc0, !PT ;  /* 0x7ffffffe10047812 */ /* 0x000fe400078ec0ff */
[----:B------:R-:W-:Y:S01]  /*01f0*/  ISETP.LT.AND P0, PT, R0, R11, !P0 ;  /* 0x0000000b0000720c */ /* 0x000fe20004701270 */
[----:B------:R-:W-:Y:S01]  /*0200*/  IMAD.WIDE R10, R13, 0x4, R6 ;  /* 0x000000040d0a7825 */ /* 0x000fe200078e0206 */
[----:B------:R-:W-:-:S03]  /*0210*/  IADD3 R4, PT, PT, -R4, RZ, RZ ;  /* 0x000000ff04047210 */ /* 0x000fc60007ffe1ff */
[----:B------:R-:W-:-:S04]  /*0220*/  IMAD.WIDE R12, R15, 0x4, R6 ;  /* 0x000000040f0c7825 */ /* 0x000fc800078e0206 */
[----:B------:R-:W-:-:S07]  /*0230*/  IMAD.WIDE R6, R17, 0x4, R6 ;  /* 0x0000000411067825 */ /* 0x000fce00078e0206 */
.L_x_19:
[----:B------:R-:W-:Y:S04]  /*0240*/  BSSY.RECONVERGENT B0, `(.L_x_3) ;  /* 0x0000004000007945 */ /* 0x000fe80003800200 */
[----:B01234-:R-:W-:Y:S05]  /*0250*/  @!P0 BRA `(.L_x_4) ;  /* 0x0000000000088947 */ /* 0x01ffea0003800000 */
[----:B------:R-:W2:Y:S04]  /*0260*/  LDG.E R15, desc[UR4][R8.64] ;  /* 0x00000004080f7981 */ /* 0x000ea8000c1e1900 */
[----:B--2---:R0:W-:Y:S02]  /*0270*/  STG.E desc[UR4][R2.64], R15 ;  /* 0x0000000f02007986 */ /* 0x0041e4000c101904 */
.L_x_4:
[----:B------:R-:W-:Y:S05]  /*0280*/  BSYNC.RECONVERGENT B0 ;  /* 0x0000000000007941 */ /* 0x000fea0003800200 */
.L_x_3:
[----:B------:R-:W-:Y:S04]  /*0290*/  BSSY.RECONVERGENT B0, `(.L_x_5) ;  /* 0x0000004000007945 */ /* 0x000fe80003800200 */
[----:B------:R-:W-:Y:S05]  /*02a0*/  @!P1 BRA `(.L_x_6) ;  /* 0x0000000000089947 */ /* 0x000fea0003800000 */
[----:B0-----:R-:W2:Y:S04]  /*02b0*/  LDG.E R15, desc[UR4][R10.64] ;  /* 0x000000040a0f7981 */ /* 0x001ea8000c1e1900 */
[----:B--2---:R1:W-:Y:S02]  /*02c0*/  STG.E desc[UR4][R2.64+0x20], R15 ;  /* 0x0000200f02007986 */ /* 0x0043e4000c101904 */
.L_x_6:
[----:B------:R-:W-:Y:S05]  /*02d0*/  BSYNC.RECONVERGENT B0 ;  /* 0x0000000000007941 */ /* 0x000fea0003800200 */
.L_x_5:
[----:B------:R-:W-:Y:S04]  /*02e0*/  BSSY.RECONVERGENT B0, `(.L_x_7) ;  /* 0x0000004000007945 */ /* 0x000fe80003800200 */
[----:B------:R-:W-:Y:S05]  /*02f0*/  @!P2 BRA `(.L_x_8) ;  /* 0x000000000008a947 */ /* 0x000fea0003800000 */
[----:B01----:R-:W2:Y:S04]  /*0300*/  LDG.E R15, desc[UR4][R12.64] ;  /* 0x000000040c0f7981 */ /* 0x003ea8000c1e1900 */
[----:B--2---:R2:W-:Y:S02]  /*0310*/  STG.E desc[UR4][R2.64+0x40], R15 ;  /* 0x0000400f02007986 */ /* 0x0045e4000c101904 */
.L_x_8:
[----:B------:R-:W-:Y:S05]  /*0320*/  BSYNC.RECONVERGENT B0 ;  /* 0x0000000000007941 */ /* 0x000fea0003800200 */
.L_x_7:
[----:B------:R-:W-:Y:S04]  /*0330*/  BSSY.RECONVERGENT B0, `(.L_x_9) ;  /* 0x0000004000007945 */ /* 0x000fe80003800200 */
[----:B------:R-:W-:Y:S05]  /*0340*/  @!P3 BRA `(.L_x_10) ;  /* 0x000000000008b947 */ /* 0x000fea0003800000 */
[----:B012---:R-:W2:Y:S04]  /*0350*/  LDG.E R15, desc[UR4][R6.64] ;  /* 0x00000004060f7981 */ /* 0x007ea8000c1e1900 */
[----:B--2---:R3:W-:Y:S02]  /*0360*/  STG.E desc[UR4][R2.64+0x60], R15 ;  /* 0x0000600f02007986 */ /* 0x0047e4000c101904 */
.L_x_10:
[----:B------:R-:W-:Y:S05]  /*0370*/  BSYNC.RECONVERGENT B0 ;  /* 0x0000000000007941 */ /* 0x000fea0003800200 */
.L_x_9:
[----:B------:R-:W-:Y:S04]  /*0380*/  BSSY.RECONVERGENT B0, `(.L_x_11) ;  /* 0x0000004000007945 */ /* 0x000fe80003800200 */
[----:B------:R-:W-:Y:S05]  /*0390*/  @!P0 BRA `(.L_x_12) ;  /* 0x0000000000088947 */ /* 0x000fea0003800000 */
[----:B0123--:R-:W2:Y:S04]  /*03a0*/  LDG.E R15, desc[UR4][R8.64] ;  /* 0x00000004080f7981 */ /* 0x00fea8000c1e1900 */
[----:B--2---:R4:W-:Y:S02]  /*03b0*/  STG.E desc[UR4][R2.64], R15 ;  /* 0x0000000f02007986 */ /* 0x0049e4000c101904 */
.L_x_12:
[----:B------:R-:W-:Y:S05]  /*03c0*/  BSYNC.RECONVERGENT B0 ;  /* 0x0000000000007941 */ /* 0x000fea0003800200 */
.L_x_11:
[----:B------:R-:W-:Y:S04]  /*03d0*/  BSSY.RECONVERGENT B0, `(.L_x_13) ;  /* 0x0000004000007945 */ /* 0x000fe80003800200 */
[----:B------:R-:W-:Y:S05]  /*03e0*/  @!P1 BRA `(.L_x_14) ;  /* 0x0000000000089947 */ /* 0x000fea0003800000 */
[----:B01234-:R-:W2:Y:S04]  /*03f0*/  LDG.E R15, desc[UR4][R10.64] ;  /* 0x000000040a0f7981 */ /* 0x01fea8000c1e1900 */
[----:B--2---:R0:W-:Y:S02]  /*0400*/  STG.E desc[UR4][R2.64+0x20], R15 ;  /* 0x0000200f02007986 */ /* 0x0041e4000c101904 */
.L_x_14:
[----:B------:R-:W-:Y:S05]  /*0410*/  BSYNC.RECONVERGENT B0 ;  /* 0x0000000000007941 */ /* 0x000fea0003800200 */
.L_x_13:
[----:B------:R-:W-:Y:S04]  /*0420*/  BSSY.RECONVERGENT B0, `(.L_x_15) ;  /* 0x0000004000007945 */ /* 0x000fe80003800200 */
[----:B------:R-:W-:Y:S05]  /*0430*/  @!P2 BRA `(.L_x_16) ;  /* 0x000000000008a947 */ /* 0x000fea0003800000 */
[----:B01234-:R-:W2:Y:S04]  /*0440*/  LDG.E R15, desc[UR4][R12.64] ;  /* 0x000000040c0f7981 */ /* 0x01fea8000c1e1900 */
[----:B--2---:R0:W-:Y:S02]  /*0450*/  STG.E desc[UR4][R2.64+0x40], R15 ;  /* 0x0000400f02007986 */ /* 0x0041e4000c101904 */
.L_x_16:
[----:B------:R-:W-:Y:S05]  /*0460*/  BSYNC.RECONVERGENT B0 ;  /* 0x0000000000007941 */ /* 0x000fea0003800200 */
.L_x_15:
[----:B------:R-:W-:Y:S04]  /*0470*/  BSSY.RECONVERGENT B0, `(.L_x_17) ;  /* 0x0000004000007945 */ /* 0x000fe80003800200 */
[----:B------:R-:W-:Y:S05]  /*0480*/  @!P3 BRA `(.L_x_18) ;  /* 0x000000000008b947 */ /* 0x000fea0003800000 */
[----:B01234-:R-:W2:Y:S04]  /*0490*/  LDG.E R15, desc[UR4][R6.64] ;  /* 0x00000004060f7981 */ /* 0x01fea8000c1e1900 */
[----:B--2---:R0:W-:Y:S02]  /*04a0*/  STG.E desc[UR4][R2.64+0x60], R15 ;  /* 0x0000600f02007986 */ /* 0x0041e4000c101904 */
.L_x_18:
[----:B------:R-:W-:Y:S05]  /*04b0*/  BSYNC.RECONVERGENT B0 ;  /* 0x0000000000007941 */ /* 0x000fea0003800200 */
.L_x_17:
[----:B------:R-:W-:-:S05]  /*04c0*/  VIADD R4, R4, 0x2 ;  /* 0x0000000204047836 */ /* 0x000fca0000000000 */
[----:B------:R-:W-:-:S13]  /*04d0*/  ISETP.NE.AND P4, PT, R4, RZ, PT ;  /* 0x000000ff0400720c */ /* 0x000fda0003f85270 */
[----:B------:R-:W-:Y:S05]  /*04e0*/  @P4 BRA `(.L_x_19) ;  /* 0xfffffffc00544947 */ /* 0x000fea000383ffff */
.L_x_2:
[----:B------:R-:W5:Y:S02]  /*04f0*/  LDC R4, c[0x0][0x398] ;  /* 0x0000e600ff047b82 */ /* 0x000f640000000800 */
[----:B-----5:R-:W-:-:S04]  /*0500*/  LOP3.LUT R4, R4, 0x1, RZ, 0xc0, !PT ;  /* 0x0000000104047812 */ /* 0x020fc800078ec0ff */
[----:B------:R-:W-:-:S13]  /*0510*/  ISETP.NE.U32.AND P0, PT, R4, 0x1, PT ;  /* 0x000000010400780c */ /* 0x000fda0003f05070 */
[----:B------:R-:W-:Y:S05]  /*0520*/  @P0 EXIT ;  /* 0x000000000000094d */ /* 0x000fea0003800000 */
[----:B------:R-:W5:Y:S02]  /*0530*/  LDCU.64 UR6, c[0x0][0x390] ;  /* 0x00007200ff0677ac */ /* 0x000f640008000a00 */
[----:B-----5:R-:W-:-:S04]  /*0540*/  ISETP.GE.AND P0, PT, R0, UR7, PT ;  /* 0x0000000700007c0c */ /* 0x020fc8000bf06270 */
[----:B------:R-:W-:-:S13]  /*0550*/  ISETP.GE.OR P1, PT, R5, UR6, P0 ;  /* 0x0000000605007c0c */ /* 0x000fda0008726670 */
[----:B------:R-:W5:Y:S01]  /*0560*/  @!P1 LDG.E R9, desc[UR4][R8.64] ;  /* 0x0000000408099981 */ /* 0x000f62000c1e1900 */
[----:B------:R-:W-:-:S04]  /*0570*/  IADD3 R4, PT, PT, R0, 0x8, RZ ;  /* 0x0000000800047810 */ /* 0x000fc80007ffe0ff */
[----:B------:R-:W-:-:S04]  /*0580*/  ISETP.GE.AND P0, PT, R4, UR7, PT ;  /* 0x0000000704007c0c */ /* 0x000fc8000bf06270 */
[----:B------:R-:W-:-:S13]  /*0590*/  ISETP.GE.OR P0, PT, R5, UR6, P0 ;  /* 0x0000000605007c0c */ /* 0x000fda0008706670 */
[----:B------:R-:W0:Y:S01]  /*05a0*/  @!P0 LDC.64 R6, c[0x0][0x388] ;  /* 0x0000e200ff068b82 */ /* 0x000e220000000a00 */
[----:B------:R-:W-:-:S04]  /*05b0*/  @!P0 IMAD R11, R4, UR6, R5 ;  /* 0x00000006040b8c24 */ /* 0x000fc8000f8e0205 */
[----:B0-----:R-:W-:Y:S01]  /*05c0*/  @!P0 IMAD.WIDE R6, R11, 0x4, R6 ;  /* 0x000000040b068825 */ /* 0x001fe200078e0206 */
[----:B-----5:R0:W-:Y:S05]  /*05d0*/  @!P1 STG.E desc[UR4][R2.64], R9 ;  /* 0x0000000902009986 */ /* 0x0201ea000c101904 */
[----:B------:R-:W5:Y:S01]  /*05e0*/  @!P0 LDG.E R7, desc[UR4][R6.64] ;  /* 0x0000000406078981 */ /* 0x000f62000c1e1900 */
[C---:B------:R-:W-:Y:S01]  /*05f0*/  VIADD R4, R0.reuse, 0x10 ;  /* 0x0000001000047836 */ /* 0x040fe20000000000 */
[----:B------:R-:W-:Y:S01]  /*0600*/  IADD3 R0, PT, PT, R0, 0x18, RZ ;  /* 0x0000001800007810 */ /* 0x000fe20007ffe0ff */
[----:B------:R-:W-:Y:S03]  /*0610*/  BSSY.RECONVERGENT B0, `(.L_x_20) ;  /* 0x000000c000007945 */ /* 0x000fe60003800200 */
[----:B------:R-:W-:-:S02]  /*0620*/  ISETP.GE.AND P1, PT, R4, UR7, PT ;  /* 0x0000000704007c0c */ /* 0x000fc4000bf26270 */
[----:B------:R-:W-:Y:S02]  /*0630*/  ISETP.GE.AND P2, PT, R0, UR7, PT ;  /* 0x0000000700007c0c */ /* 0x000fe4000bf46270 */
[C---:B------:R-:W-:Y:S02]  /*0640*/  ISETP.GE.OR P1, PT, R5.reuse, UR6, P1 ;  /* 0x0000000605007c0c */ /* 0x040fe40008f26670 */
[----:B------:R-:W-:Y:S01]  /*0650*/  ISETP.GE.OR P2, PT, R5, UR6, P2 ;  /* 0x0000000605007c0c */ /* 0x000fe20009746670 */
[----:B-----5:R0:W-:Y:S10]  /*0660*/  @!P0 STG.E desc[UR4][R2.64+0x20], R7 ;  /* 0x0000200702008986 */ /* 0x0201f4000c101904 */
[----:B------:R-:W-:Y:S05]  /*0670*/  @P1 BRA `(.L_x_21) ;  /* 0x0000000000141947 */ /* 0x000fea0003800000 */
[----:B0-----:R-:W0:Y:S01]  /*0680*/  LDC.64 R6, c[0x0][0x388] ;  /* 0x0000e200ff067b82 */ /* 0x001e220000000a00 */
[----:B------:R-:W-:-:S04]  /*0690*/  IMAD R9, R4, UR6, R5 ;  /* 0x0000000604097c24 */ /* 0x000fc8000f8e0205 */
[----:B0-----:R-:W-:-:S06]  /*06a0*/  IMAD.WIDE R6, R9, 0x4, R6 ;  /* 0x0000000409067825 */ /* 0x001fcc00078e0206 */
[----:B------:R-:W5:Y:S04]  /*06b0*/  LDG.E R7, desc[UR4][R6.64] ;  /* 0x0000000406077981 */ /* 0x000f68000c1e1900 */
[----:B-----5:R0:W-:Y:S02]  /*06c0*/  STG.E desc[UR4][R2.64+0x40], R7 ;  /* 0x0000400702007986 */ /* 0x0201e4000c101904 */
.L_x_21:
[----:B------:R-:W-:Y:S05]  /*06d0*/  BSYNC.RECONVERGENT B0 ;  /* 0x0000000000007941 */ /* 0x000fea0003800200 */
.L_x_20:
[----:B------:R-:W-:Y:S05]  /*06e0*/  @P2 EXIT ;  /* 0x000000000000294d */ /* 0x000fea0003800000 */
[----:B0-----:R-:W0:Y:S01]  /*06f0*/  LDC.64 R6, c[0x0][0x388] ;  /* 0x0000e200ff067b82 */ /* 0x001e220000000a00 */
[----:B------:R-:W-:-:S04]  /*0700*/  IMAD R5, R0, UR6, R5 ;  /* 0x0000000600057c24 */ /* 0x000fc8000f8e0205 */
[----:B0-----:R-:W-:-:S06]  /*0710*/  IMAD.WIDE R4, R5, 0x4, R6 ;  /* 0x0000000405047825 */ /* 0x001fcc00078e0206 */
[----:B------:R-:W5:Y:S04]  /*0720*/  LDG.E R5, desc[UR4][R4.64] ;  /* 0x0000000404057981 */ /* 0x000f68000c1e1900 */
[----:B-----5:R-:W-:Y:S01]  /*0730*/  STG.E desc[UR4][R2.64+0x60], R5 ;  /* 0x0000600502007986 */ /* 0x020fe2000c101904 */
[----:B------:R-:W-:Y:S05]  /*0740*/  EXIT ;  /* 0x000000000000794d */ /* 0x000fea0003800000 */
.L_x_22:
        /* <DEDUP_REMOVED lines=11> */
.L_x_24:


//--------------------- .nv.shared._Z21notSoNaivaTransKernelPfS_iii --------------------------
	.section	.nv.shared._Z21notSoNaivaTransKernelPfS_iii,"aw",@nobits
	.sectionflags	@""
	.align	4
.nv.shared._Z21notSoNaivaTransKernelPfS_iii:
	.zero		5248


//--------------------- .nv.shared.reserved.0     --------------------------
	.section	.nv.shared.reserved.0,"aw",@nobits
	.weak		__nv_reservedSMEM_offset_0_alias
	.size		__nv_reservedSMEM_offset_0_alias, 0, 64
	.other		__nv_reservedSMEM_offset_0_alias,@"STO_CUDA_RESERVED_SHARED STV_DEFAULT"
__nv_reservedSMEM_offset_0_alias:
	.zero		0
	.zero		64


//--------------------- .nv.constant0._Z21notSoNaivaTransKernelPfS_iii --------------------------
	.section	.nv.constant0._Z21notSoNaivaTransKernelPfS_iii,"a",@progbits
	.sectionflags	@""
	.align	4
.nv.constant0._Z21notSoNaivaTransKernelPfS_iii:
	.zero		924


//--------------------- .nv.constant0._Z16naiveTransKernelPfS_iii --------------------------
	.section	.nv.constant0._Z16naiveTransKernelPfS_iii,"a",@progbits
	.sectionflags	@""
	.align	4
.nv.constant0._Z16naiveTransKernelPfS_iii:
	.zero		924


//--------------------- SYMBOLS --------------------------

	.type		.nv.reservedSmem.offset0,@object
	.size		.nv.reservedSmem.offset0,0x4
	.type		.nv.reservedSmem.cap,@object
	.size		.nv.reservedSmem.cap,0x4
